//
// Generated by NVIDIA NVVM Compiler
//
// Compiler Build ID: CL-36424714
// Cuda compilation tools, release 13.0, V13.0.88
// Based on NVVM 20.0.0
//

.version 9.0
.target sm_100
.address_size 64

	// .globl	_Z8baselinePfS_i
// _ZZ4smemPfS_iE3tmp has been demoted

.visible .entry _Z8baselinePfS_i(
	.param .u64 .ptr .align 1 _Z8baselinePfS_i_param_0,
	.param .u64 .ptr .align 1 _Z8baselinePfS_i_param_1,
	.param .u32 _Z8baselinePfS_i_param_2
)
{
	.reg .pred 	%p<2>;
	.reg .b32 	%r<6>;
	.reg .b32 	%f<3>;
	.reg .b64 	%rd<7>;

	ld.param.u64 	%rd1, [_Z8baselinePfS_i_param_0];
	ld.param.u64 	%rd2, [_Z8baselinePfS_i_param_1];
	ld.param.u32 	%r2, [_Z8baselinePfS_i_param_2];
	mov.u32 	%r3, %ctaid.x;
	mov.u32 	%r4, %ntid.x;
	mov.u32 	%r5, %tid.x;
	mad.lo.s32 	%r1, %r3, %r4, %r5;
	setp.ge.s32 	%p1, %r1, %r2;
	@%p1 bra 	$L__BB0_2;
	cvta.to.global.u64 	%rd3, %rd1;
	cvta.to.global.u64 	%rd4, %rd2;
	mul.wide.s32 	%rd5, %r1, 4;
	add.s64 	%rd6, %rd3, %rd5;
	ld.global.f32 	%f1, [%rd6];
	atom.global.add.f32 	%f2, [%rd4], %f1;
$L__BB0_2:
	ret;

}
	// .globl	_Z4smemPfS_i
.visible .entry _Z4smemPfS_i(
	.param .u64 .ptr .align 1 _Z4smemPfS_i_param_0,
	.param .u64 .ptr .align 1 _Z4smemPfS_i_param_1,
	.param .u32 _Z4smemPfS_i_param_2
)
{
	.reg .pred 	%p<11>;
	.reg .b32 	%r<35>;
	.reg .b32 	%f<4>;
	.reg .b64 	%rd<7>;
	// demoted variable
	.shared .align 4 .b8 _ZZ4smemPfS_iE3tmp[1024];
	ld.param.u64 	%rd1, [_Z4smemPfS_i_param_0];
	ld.param.u64 	%rd2, [_Z4smemPfS_i_param_1];
	ld.param.u32 	%r4, [_Z4smemPfS_i_param_2];
	mov.u32 	%r5, %ctaid.x;
	mov.u32 	%r6, %ntid.x;
	mov.u32 	%r1, %tid.x;
	mad.lo.s32 	%r2, %r5, %r6, %r1;
	setp.ge.s32 	%p1, %r2, %r4;
	@%p1 bra 	$L__BB1_19;
	cvta.to.global.u64 	%rd3, %rd1;
	mul.wide.s32 	%rd4, %r2, 4;
	add.s64 	%rd5, %rd3, %rd4;
	ld.global.f32 	%f1, [%rd5];
	cvt.rzi.s32.f32 	%r7, %f1;
	shl.b32 	%r8, %r1, 2;
	mov.u32 	%r9, _ZZ4smemPfS_iE3tmp;
	add.s32 	%r3, %r9, %r8;
	st.shared.u32 	[%r3], %r7;
	bar.sync 	0;
	setp.gt.u32 	%p2, %r1, 127;
	@%p2 bra 	$L__BB1_3;
	ld.shared.u32 	%r10, [%r3+512];
	ld.shared.u32 	%r11, [%r3];
	add.s32 	%r12, %r11, %r10;
	st.shared.u32 	[%r3], %r12;
$L__BB1_3:
	bar.sync 	0;
	setp.gt.u32 	%p3, %r1, 63;
	@%p3 bra 	$L__BB1_5;
	ld.shared.u32 	%r13, [%r3+256];
	ld.shared.u32 	%r14, [%r3];
	add.s32 	%r15, %r14, %r13;
	st.shared.u32 	[%r3], %r15;
$L__BB1_5:
	bar.sync 	0;
	setp.gt.u32 	%p4, %r1, 31;
	@%p4 bra 	$L__BB1_7;
	ld.shared.u32 	%r16, [%r3+128];
	ld.shared.u32 	%r17, [%r3];
	add.s32 	%r18, %r17, %r16;
	st.shared.u32 	[%r3], %r18;
$L__BB1_7:
	bar.sync 	0;
	setp.gt.u32 	%p5, %r1, 15;
	@%p5 bra 	$L__BB1_9;
	ld.shared.u32 	%r19, [%r3+64];
	ld.shared.u32 	%r20, [%r3];
	add.s32 	%r21, %r20, %r19;
	st.shared.u32 	[%r3], %r21;
$L__BB1_9:
	bar.sync 	0;
	setp.gt.u32 	%p6, %r1, 7;
	@%p6 bra 	$L__BB1_11;
	ld.shared.u32 	%r22, [%r3+32];
	ld.shared.u32 	%r23, [%r3];
	add.s32 	%r24, %r23, %r22;
	st.shared.u32 	[%r3], %r24;
$L__BB1_11:
	bar.sync 	0;
	setp.gt.u32 	%p7, %r1, 3;
	@%p7 bra 	$L__BB1_13;
	ld.shared.u32 	%r25, [%r3+16];
	ld.shared.u32 	%r26, [%r3];
	add.s32 	%r27, %r26, %r25;
	st.shared.u32 	[%r3], %r27;
$L__BB1_13:
	bar.sync 	0;
	setp.gt.u32 	%p8, %r1, 1;
	@%p8 bra 	$L__BB1_15;
	ld.shared.u32 	%r28, [%r3+8];
	ld.shared.u32 	%r29, [%r3];
	add.s32 	%r30, %r29, %r28;
	st.shared.u32 	[%r3], %r30;
$L__BB1_15:
	bar.sync 	0;
	setp.ne.s32 	%p9, %r1, 0;
	@%p9 bra 	$L__BB1_17;
	ld.shared.u32 	%r31, [_ZZ4smemPfS_iE3tmp+4];
	ld.shared.u32 	%r32, [%r3];
	add.s32 	%r33, %r32, %r31;
	st.shared.u32 	[%r3], %r33;
$L__BB1_17:
	setp.ne.s32 	%p10, %r1, 0;
	bar.sync 	0;
	@%p10 bra 	$L__BB1_19;
	ld.shared.u32 	%r34, [_ZZ4smemPfS_iE3tmp];
	cvt.rn.f32.s32 	%f2, %r34;
	cvta.to.global.u64 	%rd6, %rd2;
	atom.global.add.f32 	%f3, [%rd6], %f2;
$L__BB1_19:
	ret;

}


// ===== COMPILED SASS (sm_100) =====

	.target	sm_100

	.elftype	@"ET_EXEC"


//--------------------- .note.nv.tkinfo           --------------------------
	.section	.note.nv.tkinfo,"",@"SHT_NOTE"
	.sectionflags	@"SHF_NOTE_NV_TKINFO"
	.tkinfo
        /*0018*/ 	.word	0x00000002
        /*0030*/ 	.string	""
        /*0030*/ 	.string	"ptxas"
        /*0030*/ 	.string	"Cuda compilation tools, release 13.0, V13.0.88"
        /*0030*/ 	.string	"Build cuda_13.0.r13.0/compiler.36424714_0"
        /*0030*/ 	.string	"-arch sm_100 -m 64 "



//--------------------- .note.nv.cuinfo           --------------------------
	.section	.note.nv.cuinfo,"",@"SHT_NOTE"
	.sectionflags	@"SHF_NOTE_NV_CUINFO"
        /*0018*/ 	.short	0x0002
        /*001a*/ 	.short	0x0064
        /*001c*/ 	.short	0x0082
	.zero		2


//--------------------- .nv.info                  --------------------------
	.section	.nv.info,"",@"SHT_CUDA_INFO"
	.align	4


	//----- nvinfo : EIATTR_REGCOUNT
	.align		4
        /*0000*/ 	.byte	0x04, 0x2f
        /*0002*/ 	.short	(.L_1 - .L_0)
	.align		4
.L_0:
        /*0004*/ 	.word	index@(_Z8baselinePfS_i)
        /*0008*/ 	.word	0x00000008


	//----- nvinfo : EIATTR_FRAME_SIZE
	.align		4
.L_1:
        /*000c*/ 	.byte	0x04, 0x11
        /*000e*/ 	.short	(.L_3 - .L_2)
	.align		4
.L_2:
        /*0010*/ 	.word	index@(_Z8baselinePfS_i)
        /*0014*/ 	.word	0x00000000


	//----- nvinfo : EIATTR_REGCOUNT
	.align		4
.L_3:
        /*0018*/ 	.byte	0x04, 0x2f
        /*001a*/ 	.short	(.L_5 - .L_4)
	.align		4
.L_4:
        /*001c*/ 	.word	index@(_Z4smemPfS_i)
        /*0020*/ 	.word	0x0000000a


	//----- nvinfo : EIATTR_FRAME_SIZE
	.align		4
.L_5:
        /*0024*/ 	.byte	0x04, 0x11
        /*0026*/ 	.short	(.L_7 - .L_6)
	.align		4
.L_6:
        /*0028*/ 	.word	index@(_Z4smemPfS_i)
        /*002c*/ 	.word	0x00000000


	//----- nvinfo : EIATTR_MIN_STACK_SIZE
	.align		4
.L_7:
        /*0030*/ 	.byte	0x04, 0x12
        /*0032*/ 	.short	(.L_9 - .L_8)
	.align		4
.L_8:
        /*0034*/ 	.word	index@(_Z4smemPfS_i)
        /*0038*/ 	.word	0x00000000


	//----- nvinfo : EIATTR_MIN_STACK_SIZE
	.align		4
.L_9:
        /*003c*/ 	.byte	0x04, 0x12
        /*003e*/ 	.short	(.L_11 - .L_10)
	.align		4
.L_10:
        /*0040*/ 	.word	index@(_Z8baselinePfS_i)
        /*0044*/ 	.word	0x00000000
.L_11:


//--------------------- .nv.compat                --------------------------
	.section	.nv.compat,"",@"SHT_CUDA_COMPAT_INFO"
	.align	4
        /*0000*/ 	.byte	0x02, 0x09, 0x00, 0x00, 0x02, 0x02, 0x01, 0x00, 0x02, 0x05, 0x05, 0x00, 0x03, 0x07, 0x01, 0x01
        /*0010*/ 	.byte	0x02, 0x03, 0x00, 0x00, 0x02, 0x06, 0x01, 0x00, 0x04, 0x0b, 0x08, 0x00, 0x09, 0x00, 0x00, 0x00
        /*0020*/ 	.byte	0x00, 0x00, 0x00, 0x00


//--------------------- .nv.info._Z4smemPfS_i     --------------------------
	.section	.nv.info._Z4smemPfS_i,"",@"SHT_CUDA_INFO"
	.sectionflags	@""
	.align	4


	//----- nvinfo : EIATTR_CUDA_API_VERSION
	.align		4
        /*0000*/ 	.byte	0x04, 0x37
        /*0002*/ 	.short	(.L_13 - .L_12)
.L_12:
        /*0004*/ 	.word	0x00000082


	//----- nvinfo : EIATTR_KPARAM_INFO
	.align		4
.L_13:
        /*0008*/ 	.byte	0x04, 0x17
        /*000a*/ 	.short	(.L_15 - .L_14)
.L_14:
        /*000c*/ 	.word	0x00000000
        /*0010*/ 	.short	0x0002
        /*0012*/ 	.short	0x0010
        /*0014*/ 	.byte	0x00, 0xf0, 0x11, 0x00


	//----- nvinfo : EIATTR_KPARAM_INFO
	.align		4
.L_15:
        /*0018*/ 	.byte	0x04, 0x17
        /*001a*/ 	.short	(.L_17 - .L_16)
.L_16:
        /*001c*/ 	.word	0x00000000
        /*0020*/ 	.short	0x0001
        /*0022*/ 	.short	0x0008
        /*0024*/ 	.byte	0x00, 0xf5, 0x21, 0x00


	//----- nvinfo : EIATTR_KPARAM_INFO
	.align		4
.L_17:
        /*0028*/ 	.byte	0x04, 0x17
        /*002a*/ 	.short	(.L_19 - .L_18)
.L_18:
        /*002c*/ 	.word	0x00000000
        /*0030*/ 	.short	0x0000
        /*0032*/ 	.short	0x0000
        /*0034*/ 	.byte	0x00, 0xf5, 0x21, 0x00


	//----- nvinfo : EIATTR_SPARSE_MMA_MASK
	.align		4
.L_19:
        /*0038*/ 	.byte	0x03, 0x50
        /*003a*/ 	.short	0x0000


	//----- nvinfo : EIATTR_MAXREG_COUNT
	.align		4
        /*003c*/ 	.byte	0x03, 0x1b
        /*003e*/ 	.short	0x00ff


	//----- nvinfo : EIATTR_NUM_BARRIERS
	.align		4
        /*0040*/ 	.byte	0x02, 0x4c
        /*0042*/ 	.byte	0x01
	.zero		1


	//----- nvinfo : EIATTR_MERCURY_ISA_VERSION
	.align		4
        /*0044*/ 	.byte	0x03, 0x5f
        /*0046*/ 	.short	0x0101


	//----- nvinfo : EIATTR_VRC_CTA_INIT_COUNT
	.align		4
        /*0048*/ 	.byte	0x02, 0x4a
	.zero		1
	.zero		1


	//----- nvinfo : EIATTR_EXIT_INSTR_OFFSETS
	.align		4
        /*004c*/ 	.byte	0x04, 0x1c
        /*004e*/ 	.short	(.L_21 - .L_20)


	//   ....[0]....
.L_20:
        /*0050*/ 	.word	0x00000070


	//   ....[1]....
        /*0054*/ 	.word	0x00000430


	//   ....[2]....
        /*0058*/ 	.word	0x00000480


	//----- nvinfo : EIATTR_CBANK_PARAM_SIZE
	.align		4
.L_21:
        /*005c*/ 	.byte	0x03, 0x19
        /*005e*/ 	.short	0x0014


	//----- nvinfo : EIATTR_PARAM_CBANK
	.align		4
        /*0060*/ 	.byte	0x04, 0x0a
        /*0062*/ 	.short	(.L_23 - .L_22)
	.align		4
.L_22:
        /*0064*/ 	.word	index@(.nv.constant0._Z4smemPfS_i)
        /*0068*/ 	.short	0x0380
        /*006a*/ 	.short	0x0014


	//----- nvinfo : EIATTR_SW_WAR
	.align		4
.L_23:
        /*006c*/ 	.byte	0x04, 0x36
        /*006e*/ 	.short	(.L_25 - .L_24)
.L_24:
        /*0070*/ 	.word	0x00000008
.L_25:


//--------------------- .nv.info._Z8baselinePfS_i --------------------------
	.section	.nv.info._Z8baselinePfS_i,"",@"SHT_CUDA_INFO"
	.sectionflags	@""
	.align	4


	//----- nvinfo : EIATTR_CUDA_API_VERSION
	.align		4
        /*0000*/ 	.byte	0x04, 0x37
        /*0002*/ 	.short	(.L_27 - .L_26)
.L_26:
        /*0004*/ 	.word	0x00000082


	//----- nvinfo : EIATTR_KPARAM_INFO
	.align		4
.L_27:
        /*0008*/ 	.byte	0x04, 0x17
        /*000a*/ 	.short	(.L_29 - .L_28)
.L_28:
        /*000c*/ 	.word	0x00000000
        /*0010*/ 	.short	0x0002
        /*0012*/ 	.short	0x0010
        /*0014*/ 	.byte	0x00, 0xf0, 0x11, 0x00


	//----- nvinfo : EIATTR_KPARAM_INFO
	.align		4
.L_29:
        /*0018*/ 	.byte	0x04, 0x17
        /*001a*/ 	.short	(.L_31 - .L_30)
.L_30:
        /*001c*/ 	.word	0x00000000
        /*0020*/ 	.short	0x0001
        /*0022*/ 	.short	0x0008
        /*0024*/ 	.byte	0x00, 0xf5, 0x21, 0x00


	//----- nvinfo : EIATTR_KPARAM_INFO
	.align		4
.L_31:
        /*0028*/ 	.byte	0x04, 0x17
        /*002a*/ 	.short	(.L_33 - .L_32)
.L_32:
        /*002c*/ 	.word	0x00000000
        /*0030*/ 	.short	0x0000
        /*0032*/ 	.short	0x0000
        /*0034*/ 	.byte	0x00, 0xf5, 0x21, 0x00


	//----- nvinfo : EIATTR_SPARSE_MMA_MASK
	.align		4
.L_33:
        /*0038*/ 	.byte	0x03, 0x50
        /*003a*/ 	.short	0x0000


	//----- nvinfo : EIATTR_MAXREG_COUNT
	.align		4
        /*003c*/ 	.byte	0x03, 0x1b
        /*003e*/ 	.short	0x00ff


	//----- nvinfo : EIATTR_MERCURY_ISA_VERSION
	.align		4
        /*0040*/ 	.byte	0x03, 0x5f
        /*0042*/ 	.short	0x0101


	//----- nvinfo : EIATTR_VRC_CTA_INIT_COUNT
	.align		4
        /*0044*/ 	.byte	0x02, 0x4a
	.zero		1
	.zero		1


	//----- nvinfo : EIATTR_EXIT_INSTR_OFFSETS
	.align		4
        /*0048*/ 	.byte	0x04, 0x1c
        /*004a*/ 	.short	(.L_35 - .L_34)


	//   ....[0]....
.L_34:
        /*004c*/ 	.word	0x00000070


	//   ....[1]....
        /*0050*/ 	.word	0x000000e0


	//----- nvinfo : EIATTR_CBANK_PARAM_SIZE
	.align		4
.L_35:
        /*0054*/ 	.byte	0x03, 0x19
        /*0056*/ 	.short	0x0014


	//----- nvinfo : EIATTR_PARAM_CBANK
	.align		4
        /*0058*/ 	.byte	0x04, 0x0a
        /*005a*/ 	.short	(.L_37 - .L_36)
	.align		4
.L_36:
        /*005c*/ 	.word	index@(.nv.constant0._Z8baselinePfS_i)
        /*0060*/ 	.short	0x0380
        /*0062*/ 	.short	0x0014


	//----- nvinfo : EIATTR_SW_WAR
	.align		4
.L_37:
        /*0064*/ 	.byte	0x04, 0x36
        /*0066*/ 	.short	(.L_39 - .L_38)
.L_38:
        /*0068*/ 	.word	0x00000008
.L_39:


//--------------------- .nv.callgraph             --------------------------
	.section	.nv.callgraph,"",@"SHT_CUDA_CALLGRAPH"
	.align	4
	.sectionentsize	8
	.align		4
        /*0000*/ 	.word	0x00000000
	.align		4
        /*0004*/ 	.word	0xffffffff
	.align		4
        /*0008*/ 	.word	0x00000000
	.align		4
        /*000c*/ 	.word	0xfffffffe
	.align		4
        /*0010*/ 	.word	0x00000000
	.align		4
        /*0014*/ 	.word	0xfffffffd
	.align		4
        /*0018*/ 	.word	0x00000000
	.align		4
        /*001c*/ 	.word	0xfffffffc


//--------------------- .text._Z4smemPfS_i        --------------------------
	.section	.text._Z4smemPfS_i,"ax",@progbits
	.align	128
        .global         _Z4smemPfS_i
        .type           _Z4smemPfS_i,@function
        .size           _Z4smemPfS_i,(.L_x_2 - _Z4smemPfS_i)
        .other          _Z4smemPfS_i,@"STO_CUDA_ENTRY STV_DEFAULT"
_Z4smemPfS_i:
.text._Z4smemPfS_i:
[----:B------:R-:W-:Y:S01]  /*0000*/  LDC R1, c[0x0][0x37c] ;  /* 0x0000df00ff017b82 */ /* 0x000fe20000000800 */
[----:B------:R-:W0:Y:S07]  /*0010*/  S2R R0, SR_TID.X ;  /* 0x0000000000007919 */ /* 0x000e2e0000002100 */
[----:B------:R-:W0:Y:S01]  /*0020*/  S2UR UR4, SR_CTAID.X ;  /* 0x00000000000479c3 */ /* 0x000e220000002500 */
[----:B------:R-:W1:Y:S07]  /*0030*/  LDCU UR5, c[0x0][0x390] ;  /* 0x00007200ff0577ac */ /* 0x000e6e0008000800 */
[----:B------:R-:W0:Y:S02]  /*0040*/  LDC R5, c[0x0][0x360] ;  /* 0x0000d800ff057b82 */ /* 0x000e240000000800 */
[----:B0-----:R-:W-:-:S05]  /*0050*/  IMAD R5, R5, UR4, R0 ;  /* 0x0000000405057c24 */ /* 0x001fca000f8e0200 */
[----:B-1----:R-:W-:-:S13]  /*0060*/  ISETP.GE.AND P0, PT, R5, UR5, PT ;  /* 0x0000000505007c0c */ /* 0x002fda000bf06270 */
[----:B------:R-:W-:Y:S05]  /*0070*/  @P0 EXIT ;  /* 0x000000000000094d */ /* 0x000fea0003800000 */
[----:B------:R-:W0:Y:S01]  /*0080*/  LDC.64 R2, c[0x0][0x380] ;  /* 0x0000e000ff027b82 */ /* 0x000e220000000a00 */
[----:B------:R-:W1:Y:S01]  /*0090*/  LDCU.64 UR6, c[0x0][0x358] ;  /* 0x00006b00ff0677ac */ /* 0x000e620008000a00 */
[----:B0-----:R-:W-:-:S06]  /*00a0*/  IMAD.WIDE R2, R5, 0x4, R2 ;  /* 0x0000000405027825 */ /* 0x001fcc00078e0202 */
[----:B-1----:R-:W2:Y:S01]  /*00b0*/  LDG.E R2, desc[UR6][R2.64] ;  /* 0x0000000602027981 */ /* 0x002ea2000c1e1900 */
[----:B------:R-:W0:Y:S01]  /*00c0*/  S2UR UR5, SR_CgaCtaId ;  /* 0x00000000000579c3 */ /* 0x000e220000008800 */
[----:B------:R-:W-:Y:S01]  /*00d0*/  UMOV UR4, 0x400 ;  /* 0x0000040000047882 */ /* 0x000fe20000000000 */
[C---:B------:R-:W-:Y:S02]  /*00e0*/  ISETP.GT.U32.AND P1, PT, R0.reuse, 0x7f, PT ;  /* 0x0000007f0000780c */ /* 0x040fe40003f24070 */
[----:B------:R-:W-:Y:S01]  /*00f0*/  ISETP.GT.U32.AND P0, PT, R0, 0x3f, PT ;  /* 0x0000003f0000780c */ /* 0x000fe20003f04070 */
[----:B0-----:R-:W-:-:S06]  /*0100*/  ULEA UR4, UR5, UR4, 0x18 ;  /* 0x0000000405047291 */ /* 0x001fcc000f8ec0ff */
[----:B------:R-:W-:Y:S01]  /*0110*/  LEA R5, R0, UR4, 0x2 ;  /* 0x0000000400057c11 */ /* 0x000fe2000f8e10ff */
[----:B--2---:R-:W0:Y:S04]  /*0120*/  F2I.TRUNC.NTZ R4, R2 ;  /* 0x0000000200047305 */ /* 0x004e28000020f100 */
[----:B0-----:R-:W-:Y:S01]  /*0130*/  STS [R5], R4 ;  /* 0x0000000405007388 */ /* 0x001fe20000000800 */
[----:B------:R-:W-:Y:S06]  /*0140*/  BAR.SYNC.DEFER_BLOCKING 0x0 ;  /* 0x0000000000007b1d */ /* 0x000fec0000010000 */
[----:B------:R-:W-:Y:S04]  /*0150*/  @!P1 LDS R6, [R5+0x200] ;  /* 0x0002000005069984 */ /* 0x000fe80000000800 */
[----:B------:R-:W0:Y:S02]  /*0160*/  @!P1 LDS R7, [R5] ;  /* 0x0000000005079984 */ /* 0x000e240000000800 */
[----:B0-----:R-:W-:-:S05]  /*0170*/  @!P1 IMAD.IADD R6, R6, 0x1, R7 ;  /* 0x0000000106069824 */ /* 0x001fca00078e0207 */
[----:B------:R-:W-:Y:S01]  /*0180*/  @!P1 STS [R5], R6 ;  /* 0x0000000605009388 */ /* 0x000fe20000000800 */
[----:B------:R-:W-:Y:S01]  /*0190*/  BAR.SYNC.DEFER_BLOCKING 0x0 ;  /* 0x0000000000007b1d */ /* 0x000fe20000010000 */
[----:B------:R-:W-:-:S05]  /*01a0*/  ISETP.GT.U32.AND P1, PT, R0, 0x1f, PT ;  /* 0x0000001f0000780c */ /* 0x000fca0003f24070 */
        /* <DEDUP_REMOVED lines=29> */
[----:B------:R-:W-:-:S05]  /*0380*/  ISETP.NE.AND P0, PT, R0, RZ, PT ;  /* 0x000000ff0000720c */ /* 0x000fca0003f05270 */
[----:B------:R-:W-:Y:S04]  /*0390*/  @!P1 LDS R3, [R5+0x8] ;  /* 0x0000080005039984 */ /* 0x000fe80000000800 */
[----:B------:R-:W0:Y:S02]  /*03a0*/  @!P1 LDS R6, [R5] ;  /* 0x0000000005069984 */ /* 0x000e240000000800 */
[----:B0-----:R-:W-:-:S05]  /*03b0*/  @!P1 IMAD.IADD R6, R3, 0x1, R6 ;  /* 0x0000000103069824 */ /* 0x001fca00078e0206 */
[----:B------:R-:W-:Y:S01]  /*03c0*/  @!P1 STS [R5], R6 ;  /* 0x0000000605009388 */ /* 0x000fe20000000800 */
[----:B------:R-:W-:Y:S06]  /*03d0*/  BAR.SYNC.DEFER_BLOCKING 0x0 ;  /* 0x0000000000007b1d */ /* 0x000fec0000010000 */
[----:B------:R-:W-:Y:S04]  /*03e0*/  @!P0 LDS R0, [UR4+0x4] ;  /* 0x00000404ff008984 */ /* 0x000fe80008000800 */
[----:B------:R-:W0:Y:S02]  /*03f0*/  @!P0 LDS R3, [R5] ;  /* 0x0000000005038984 */ /* 0x000e240000000800 */
[----:B0-----:R-:W-:-:S05]  /*0400*/  @!P0 IMAD.IADD R0, R0, 0x1, R3 ;  /* 0x0000000100008824 */ /* 0x001fca00078e0203 */
[----:B------:R0:W-:Y:S01]  /*0410*/  @!P0 STS [R5], R0 ;  /* 0x0000000005008388 */ /* 0x0001e20000000800 */
[----:B------:R-:W-:Y:S06]  /*0420*/  BAR.SYNC.DEFER_BLOCKING 0x0 ;  /* 0x0000000000007b1d */ /* 0x000fec0000010000 */
[----:B------:R-:W-:Y:S05]  /*0430*/  @P0 EXIT ;  /* 0x000000000000094d */ /* 0x000fea0003800000 */
[----:B0-----:R-:W0:Y:S01]  /*0440*/  LDS R0, [UR4] ;  /* 0x00000004ff007984 */ /* 0x001e220008000800 */
[----:B------:R-:W1:Y:S01]  /*0450*/  LDC.64 R2, c[0x0][0x388] ;  /* 0x0000e200ff027b82 */ /* 0x000e620000000a00 */
[----:B0-----:R-:W-:-:S05]  /*0460*/  I2FP.F32.S32 R5, R0 ;  /* 0x0000000000057245 */ /* 0x001fca0000201400 */
[----:B-1----:R-:W-:Y:S01]  /*0470*/  REDG.E.ADD.F32.FTZ.RN.STRONG.GPU desc[UR6][R2.64], R5 ;  /* 0x00000005020079a6 */ /* 0x002fe2000c12f306 */
[----:B------:R-:W-:Y:S05]  /*0480*/  EXIT ;  /* 0x000000000000794d */ /* 0x000fea0003800000 */
.L_x_0:
[----:B------:R-:W-:-:S00]  /*0490*/  BRA `(.L_x_0) ;  /* 0xfffffffc00fc7947 */ /* 0x000fc0000383ffff */
[----:B------:R-:W-:-:S00]  /*04a0*/  NOP ;  /* 0x0000000000007918 */ /* 0x000fc00000000000 */
        /* <DEDUP_REMOVED lines=13> */
.L_x_2:


//--------------------- .text._Z8baselinePfS_i    --------------------------
	.section	.text._Z8baselinePfS_i,"ax",@progbits
	.align	128
        .global         _Z8baselinePfS_i
        .type           _Z8baselinePfS_i,@function
        .size           _Z8baselinePfS_i,(.L_x_3 - _Z8baselinePfS_i)
        .other          _Z8baselinePfS_i,@"STO_CUDA_ENTRY STV_DEFAULT"
_Z8baselinePfS_i:
.text._Z8baselinePfS_i:
        /* <DEDUP_REMOVED lines=12> */
[----:B------:R-:W2:Y:S03]  /*00c0*/  LDC.64 R4, c[0x0][0x388] ;  /* 0x0000e200ff047b82 */ /* 0x000ea60000000a00 */
[----:B--2---:R-:W-:Y:S01]  /*00d0*/  REDG.E.ADD.F32.FTZ.RN.STRONG.GPU desc[UR4][R4.64], R3 ;  /* 0x00000003040079a6 */ /* 0x004fe2000c12f304 */
[----:B------:R-:W-:Y:S05]  /*00e0*/  EXIT ;  /* 0x000000000000794d */ /* 0x000fea0003800000 */
.L_x_1:
        /* <DEDUP_REMOVED lines=9> */
.L_x_3:


//--------------------- .nv.shared._Z4smemPfS_i   --------------------------
	.section	.nv.shared._Z4smemPfS_i,"aw",@nobits
	.sectionflags	@""
	.align	4
.nv.shared._Z4smemPfS_i:
	.zero		2048


//--------------------- .nv.shared.reserved.0     --------------------------
	.section	.nv.shared.reserved.0,"aw",@nobits
	.weak		__nv_reservedSMEM_offset_0_alias
	.size		__nv_reservedSMEM_offset_0_alias, 0, 64
	.other		__nv_reservedSMEM_offset_0_alias,@"STO_CUDA_RESERVED_SHARED STV_DEFAULT"
__nv_reservedSMEM_offset_0_alias:
	.zero		0
	.zero		64


//--------------------- .nv.constant0._Z4smemPfS_i --------------------------
	.section	.nv.constant0._Z4smemPfS_i,"a",@progbits
	.sectionflags	@""
	.align	4
.nv.constant0._Z4smemPfS_i:
	.zero		916


//--------------------- .nv.constant0._Z8baselinePfS_i --------------------------
	.section	.nv.constant0._Z8baselinePfS_i,"a",@progbits
	.sectionflags	@""
	.align	4
.nv.constant0._Z8baselinePfS_i:
	.zero		916


//--------------------- SYMBOLS --------------------------

	.type		.nv.reservedSmem.offset0,@object
	.size		.nv.reservedSmem.offset0,0x4
	.type		.nv.reservedSmem.cap,@object
	.size		.nv.reservedSmem.cap,0x4
